	.headerflags	@"EF_CUDA_TEXMODE_UNIFIED EF_CUDA_64BIT_ADDRESS EF_CUDA_ACCELERATORS EF_CUDA_SM90 EF_CUDA_VIRTUAL_SM(EF_CUDA_SM90)"
	.elftype	@"ET_EXEC"


//--------------------- .nv.info                  --------------------------
	.section	.nv.info,"",@"SHT_CUDA_INFO"
	.align	4


	//----- nvinfo : EIATTR_REGCOUNT
	.align		4
        /*0000*/ 	.byte	0x04, 0x2f
        /*0002*/ 	.short	(.L_1 - .L_0)
	.align		4
.L_0:
        /*0004*/ 	.word	index@(triton_poi_fused_addmm_relu_0)
        /*0008*/ 	.word	0x0000000a


	//----- nvinfo : EIATTR_MIN_STACK_SIZE
	.align		4
.L_1:
        /*000c*/ 	.byte	0x04, 0x12
        /*000e*/ 	.short	(.L_3 - .L_2)
	.align		4
.L_2:
        /*0010*/ 	.word	index@(triton_poi_fused_addmm_relu_0)
        /*0014*/ 	.word	0x00000000


	//----- nvinfo : EIATTR_FRAME_SIZE
	.align		4
.L_3:
        /*0018*/ 	.byte	0x04, 0x11
        /*001a*/ 	.short	(.L_5 - .L_4)
	.align		4
.L_4:
        /*001c*/ 	.word	index@(triton_poi_fused_addmm_relu_0)
        /*0020*/ 	.word	0x00000000


	//----- nvinfo : EIATTR_MIN_STACK_SIZE
	.align		4
.L_5:
        /*0024*/ 	.byte	0x04, 0x12
        /*0026*/ 	.short	(.L_7 - .L_6)
	.align		4
.L_6:
        /*0028*/ 	.word	index@(triton_poi_fused_addmm_relu_0)
        /*002c*/ 	.word	0x00000000
.L_7:


//--------------------- .nv.info.triton_poi_fused_addmm_relu_0 --------------------------
	.section	.nv.info.triton_poi_fused_addmm_relu_0,"",@"SHT_CUDA_INFO"
	.sectionflags	@""
	.align	4


	//----- nvinfo : EIATTR_CUDA_API_VERSION
	.align		4
        /*0000*/ 	.byte	0x04, 0x37
        /*0002*/ 	.short	(.L_9 - .L_8)
.L_8:
        /*0004*/ 	.word	0x0000007c


	//----- nvinfo : EIATTR_KPARAM_INFO
	.align		4
.L_9:
        /*0008*/ 	.byte	0x04, 0x17
        /*000a*/ 	.short	(.L_11 - .L_10)
.L_10:
        /*000c*/ 	.word	0x00000000
        /*0010*/ 	.short	0x0002
        /*0012*/ 	.short	0x0010
        /*0014*/ 	.byte	0x00, 0xf0, 0x11, 0x00


	//----- nvinfo : EIATTR_KPARAM_INFO
	.align		4
.L_11:
        /*0018*/ 	.byte	0x04, 0x17
        /*001a*/ 	.short	(.L_13 - .L_12)
.L_12:
        /*001c*/ 	.word	0x00000000
        /*0020*/ 	.short	0x0001
        /*0022*/ 	.short	0x0008
        /*0024*/ 	.byte	0x00, 0xf4, 0x21, 0x00


	//----- nvinfo : EIATTR_KPARAM_INFO
	.align		4
.L_13:
        /*0028*/ 	.byte	0x04, 0x17
        /*002a*/ 	.short	(.L_15 - .L_14)
.L_14:
        /*002c*/ 	.word	0x00000000
        /*0030*/ 	.short	0x0000
        /*0032*/ 	.short	0x0000
        /*0034*/ 	.byte	0x00, 0xf4, 0x21, 0x00


	//----- nvinfo : EIATTR_SPARSE_MMA_MASK
	.align		4
.L_15:
        /*0038*/ 	.byte	0x03, 0x50
        /*003a*/ 	.short	0x0000


	//----- nvinfo : EIATTR_MAXREG_COUNT
	.align		4
        /*003c*/ 	.byte	0x03, 0x1b
        /*003e*/ 	.short	0x00ff


	//----- nvinfo : EIATTR_EXIT_INSTR_OFFSETS
	.align		4
        /*0040*/ 	.byte	0x04, 0x1c
        /*0042*/ 	.short	(.L_17 - .L_16)


	//   ....[0]....
.L_16:
        /*0044*/ 	.word	0x00000170


	//   ....[1]....
        /*0048*/ 	.word	0x00000190


	//----- nvinfo : EIATTR_REQNTID
	.align		4
.L_17:
        /*004c*/ 	.byte	0x04, 0x10
        /*004e*/ 	.short	(.L_19 - .L_18)
.L_18:
        /*0050*/ 	.word	0x00000080
        /*0054*/ 	.word	0x00000001
        /*0058*/ 	.word	0x00000001


	//----- nvinfo : EIATTR_CBANK_PARAM_SIZE
	.align		4
.L_19:
        /*005c*/ 	.byte	0x03, 0x19
        /*005e*/ 	.short	0x0014


	//----- nvinfo : EIATTR_PARAM_CBANK
	.align		4
        /*0060*/ 	.byte	0x04, 0x0a
        /*0062*/ 	.short	(.L_21 - .L_20)
	.align		4
.L_20:
        /*0064*/ 	.word	index@(.nv.constant0.triton_poi_fused_addmm_relu_0)
        /*0068*/ 	.short	0x0210
        /*006a*/ 	.short	0x0014


	//----- nvinfo : EIATTR_SW_WAR
	.align		4
.L_21:
        /*006c*/ 	.byte	0x04, 0x36
        /*006e*/ 	.short	(.L_23 - .L_22)
.L_22:
        /*0070*/ 	.word	0x00000008
.L_23:


//--------------------- .nv.callgraph             --------------------------
	.section	.nv.callgraph,"",@"SHT_CUDA_CALLGRAPH"
	.align	4
	.sectionentsize	8
	.align		4
        /*0000*/ 	.word	0x00000000
	.align		4
        /*0004*/ 	.word	0xffffffff
	.align		4
        /*0008*/ 	.word	0x00000000
	.align		4
        /*000c*/ 	.word	0xfffffffe
	.align		4
        /*0010*/ 	.word	0x00000000
	.align		4
        /*0014*/ 	.word	0xfffffffd
	.align		4
        /*0018*/ 	.word	0x00000000
	.align		4
        /*001c*/ 	.word	0xfffffffc


//--------------------- .text.triton_poi_fused_addmm_relu_0 --------------------------
	.section	.text.triton_poi_fused_addmm_relu_0,"ax",@progbits
	.align	128
        .global         triton_poi_fused_addmm_relu_0
        .type           triton_poi_fused_addmm_relu_0,@function
        .size           triton_poi_fused_addmm_relu_0,(.L_x_1 - triton_poi_fused_addmm_relu_0)
        .other          triton_poi_fused_addmm_relu_0,@"STO_CUDA_ENTRY STV_DEFAULT"
triton_poi_fused_addmm_relu_0:
.text.triton_poi_fused_addmm_relu_0:
[----:B------:R-:W0:Y:S02]  /*0000*/  LDC R1, c[0x0][0x28] ;  /* 0x00000a00ff017b82 */ /* 0x000e240000000800 */
[----:B------:R-:W1:Y:S01]  /*0010*/  S2R R0, SR_TID.X ;  /* 0x0000000000007919 */ /* 0x000e620000002100 */
[----:B------:R-:W2:Y:S01]  /*0020*/  LDC.64 R4, c[0x0][0x218] ;  /* 0x00008600ff047b82 */ /* 0x000ea20000000a00 */
[----:B------:R-:W-:Y:S01]  /*0030*/  ULDC.64 UR4, c[0x0][0x208] ;  /* 0x0000820000047ab9 */ /* 0x000fe20000000a00 */
[----:B------:R-:W3:Y:S01]  /*0040*/  S2R R3, SR_CTAID.X ;  /* 0x0000000000037919 */ /* 0x000ee20000002500 */
[----:B-1----:R-:W-:-:S04]  /*0050*/  LOP3.LUT R0, R0, 0x7f, RZ, 0xc0, !PT ;  /* 0x0000007f00007812 */ /* 0x002fc800078ec0ff */
[----:B---3--:R-:W-:Y:S02]  /*0060*/  LEA R0, R3, R0, 0x7 ;  /* 0x0000000003007211 */ /* 0x008fe400078e38ff */
[----:B------:R-:W1:Y:S02]  /*0070*/  LDC.64 R2, c[0x0][0x210] ;  /* 0x00008400ff027b82 */ /* 0x000e640000000a00 */
[C---:B------:R-:W-:Y:S01]  /*0080*/  ISETP.GE.AND P1, PT, R0.reuse, 0x12c0, PT ;  /* 0x000012c00000780c */ /* 0x040fe20003f26270 */
[----:B------:R-:W-:-:S05]  /*0090*/  IMAD.HI R6, R0, 0x1b4e81b5, RZ ;  /* 0x1b4e81b500067827 */ /* 0x000fca00078e02ff */
[----:B------:R-:W-:-:S04]  /*00a0*/  SHF.R.U32.HI R7, RZ, 0x1f, R6 ;  /* 0x0000001fff077819 */ /* 0x000fc80000011606 */
[----:B------:R-:W-:-:S05]  /*00b0*/  LEA.HI.SX32 R7, R6, R7, 0x19 ;  /* 0x0000000706077211 */ /* 0x000fca00078fcaff */
[----:B------:R-:W-:Y:S01]  /*00c0*/  IMAD R6, R7, -0x4b0, R0 ;  /* 0xfffffb5007067824 */ /* 0x000fe200078e0200 */
[----:B------:R-:W-:-:S03]  /*00d0*/  MOV R0, RZ ;  /* 0x000000ff00007202 */ /* 0x000fc60000000f00 */
[----:B------:R-:W-:Y:S02]  /*00e0*/  IMAD R7, R7, 0x4c0, R6 ;  /* 0x000004c007077824 */ /* 0x000fe400078e0206 */
[----:B--2---:R-:W-:-:S04]  /*00f0*/  IMAD.WIDE R4, R6, 0x4, R4 ;  /* 0x0000000406047825 */ /* 0x004fc800078e0204 */
[----:B-1----:R-:W-:Y:S01]  /*0100*/  IMAD.WIDE R2, R7, 0x4, R2 ;  /* 0x0000000407027825 */ /* 0x002fe200078e0202 */
[----:B------:R-:W-:-:S04]  /*0110*/  HFMA2.MMA R7, -RZ, RZ, 0, 0 ;  /* 0x00000000ff077435 */ /* 0x000fc800000001ff */
[----:B------:R-:W2:Y:S06]  /*0120*/  @!P1 LDG.E R0, desc[UR4][R2.64] ;  /* 0x0000000402009981 */ /* 0x000eac000c1e1900 */
[----:B------:R-:W2:Y:S02]  /*0130*/  @!P1 LDG.E.EL R7, desc[UR4][R4.64] ;  /* 0x0000000404079981 */ /* 0x000ea4000c2e1900 */
[----:B--2---:R-:W-:Y:S01]  /*0140*/  FADD R6, R7, R0 ;  /* 0x0000000007067221 */ /* 0x004fe20000000000 */
[----:B------:R-:W-:-:S04]  /*0150*/  FSETP.GEU.AND P0, PT, R0, -R7, PT ;  /* 0x800000070000720b */ /* 0x000fc80003f0e000 */
[----:B------:R-:W-:Y:S01]  /*0160*/  FSEL R7, R6, RZ, P0 ;  /* 0x000000ff06077208 */ /* 0x000fe20000000000 */
[----:B------:R-:W-:Y:S08]  /*0170*/  @P1 EXIT ;  /* 0x000000000000194d */ /* 0x000ff00003800000 */
[----:B------:R-:W-:Y:S01]  /*0180*/  STG.E desc[UR4][R2.64], R7 ;  /* 0x0000000702007986 */ /* 0x000fe2000c101904 */
[----:B------:R-:W-:Y:S05]  /*0190*/  EXIT ;  /* 0x000000000000794d */ /* 0x000fea0003800000 */
.L_x_0:
[----:B------:R-:W-:-:S00]  /*01a0*/  BRA `(.L_x_0) ;  /* 0xfffffffc00fc7947 */ /* 0x000fc0000383ffff */
[----:B------:R-:W-:-:S00]  /*01b0*/  NOP ;  /* 0x0000000000007918 */ /* 0x000fc00000000000 */
        /* <DEDUP_REMOVED lines=12> */
.L_x_1:


//--------------------- .nv.constant0.triton_poi_fused_addmm_relu_0 --------------------------
	.section	.nv.constant0.triton_poi_fused_addmm_relu_0,"a",@progbits
	.sectionflags	@""
	.align	4
.nv.constant0.triton_poi_fused_addmm_relu_0:
	.zero		548
